//
// Generated by NVIDIA NVVM Compiler
//
// Compiler Build ID: CL-36424714
// Cuda compilation tools, release 13.0, V13.0.88
// Based on NVVM 20.0.0
//

.version 9.0
.target sm_100
.address_size 64

	// .globl	mmkernel
// _ZZ8mmkernelE3cc0 has been demoted
// _ZZ8mmkernelE3cc1 has been demoted

.visible .entry mmkernel(
	.param .u64 .ptr .align 1 mmkernel_param_0,
	.param .u64 .ptr .align 1 mmkernel_param_1,
	.param .u64 .ptr .align 1 mmkernel_param_2,
	.param .u32 mmkernel_param_3,
	.param .u32 mmkernel_param_4,
	.param .u32 mmkernel_param_5,
	.param .u32 mmkernel_param_6,
	.param .u32 mmkernel_param_7,
	.param .u32 mmkernel_param_8
)
{
	.reg .pred 	%p<4>;
	.reg .b32 	%r<40>;
	.reg .b32 	%f<61>;
	.reg .b64 	%rd<19>;
	// demoted variable
	.shared .align 4 .b8 _ZZ8mmkernelE3cc0[128];
	// demoted variable
	.shared .align 4 .b8 _ZZ8mmkernelE3cc1[128];
	ld.param.u64 	%rd3, [mmkernel_param_0];
	ld.param.u64 	%rd4, [mmkernel_param_1];
	ld.param.u64 	%rd5, [mmkernel_param_2];
	ld.param.u32 	%r14, [mmkernel_param_3];
	ld.param.u32 	%r15, [mmkernel_param_4];
	ld.param.u32 	%r16, [mmkernel_param_5];
	ld.param.u32 	%r17, [mmkernel_param_8];
	mov.u32 	%r1, %tid.x;
	mov.u32 	%r18, %ctaid.x;
	shl.b32 	%r19, %r18, 6;
	add.s32 	%r2, %r19, %r1;
	mov.u32 	%r20, %ctaid.y;
	shl.b32 	%r3, %r20, 1;
	setp.lt.s32 	%p1, %r17, 1;
	mov.f32 	%f56, 0f00000000;
	mov.f32 	%f55, %f56;
	mov.f32 	%f54, %f56;
	mov.f32 	%f53, %f56;
	@%p1 bra 	$L__BB0_5;
	shl.b32 	%r4, %r15, 2;
	cvta.to.global.u64 	%rd1, %rd5;
	cvta.to.global.u64 	%rd2, %rd4;
	mov.f32 	%f53, 0f00000000;
	mov.b32 	%r36, 0;
	mul.wide.s32 	%rd10, %r15, 4;
	mov.f32 	%f54, %f53;
	mov.f32 	%f55, %f53;
	mov.f32 	%f56, %f53;
$L__BB0_2:
	add.s32 	%r24, %r36, %r1;
	mad.lo.s32 	%r25, %r24, %r16, %r3;
	mul.wide.s32 	%rd6, %r25, 4;
	add.s64 	%rd7, %rd1, %rd6;
	ld.global.f32 	%f19, [%rd7];
	shl.b32 	%r26, %r1, 2;
	mov.u32 	%r27, _ZZ8mmkernelE3cc0;
	add.s32 	%r28, %r27, %r26;
	st.shared.f32 	[%r28], %f19;
	ld.global.f32 	%f20, [%rd7+4];
	mov.u32 	%r29, _ZZ8mmkernelE3cc1;
	add.s32 	%r30, %r29, %r26;
	st.shared.f32 	[%r30], %f20;
	bar.sync 	0;
	add.s32 	%r6, %r36, 32;
	mad.lo.s32 	%r38, %r15, %r36, %r2;
	add.s32 	%r37, %r29, 8;
	mov.b32 	%r39, 8;
$L__BB0_3:
	mul.wide.s32 	%rd8, %r38, 4;
	add.s64 	%rd9, %rd2, %rd8;
	ld.global.f32 	%f21, [%rd9];
	add.s32 	%r32, %r27, %r39;
	ld.shared.f32 	%f22, [%r32+-8];
	fma.rn.f32 	%f23, %f21, %f22, %f56;
	ld.global.f32 	%f24, [%rd9+128];
	fma.rn.f32 	%f25, %f24, %f22, %f55;
	ld.shared.f32 	%f26, [%r37+-8];
	fma.rn.f32 	%f27, %f21, %f26, %f54;
	fma.rn.f32 	%f28, %f26, %f24, %f53;
	add.s64 	%rd11, %rd9, %rd10;
	ld.global.f32 	%f29, [%rd11];
	ld.shared.f32 	%f30, [%r32+-4];
	fma.rn.f32 	%f31, %f29, %f30, %f23;
	ld.global.f32 	%f32, [%rd11+128];
	fma.rn.f32 	%f33, %f32, %f30, %f25;
	ld.shared.f32 	%f34, [%r37+-4];
	fma.rn.f32 	%f35, %f29, %f34, %f27;
	fma.rn.f32 	%f36, %f34, %f32, %f28;
	add.s64 	%rd12, %rd11, %rd10;
	ld.global.f32 	%f37, [%rd12];
	ld.shared.f32 	%f38, [%r32];
	fma.rn.f32 	%f39, %f37, %f38, %f31;
	ld.global.f32 	%f40, [%rd12+128];
	fma.rn.f32 	%f41, %f40, %f38, %f33;
	ld.shared.f32 	%f42, [%r37];
	fma.rn.f32 	%f43, %f37, %f42, %f35;
	fma.rn.f32 	%f44, %f42, %f40, %f36;
	add.s64 	%rd13, %rd12, %rd10;
	ld.global.f32 	%f45, [%rd13];
	ld.shared.f32 	%f46, [%r32+4];
	fma.rn.f32 	%f56, %f45, %f46, %f39;
	ld.global.f32 	%f47, [%rd13+128];
	fma.rn.f32 	%f55, %f47, %f46, %f41;
	ld.shared.f32 	%f48, [%r37+4];
	fma.rn.f32 	%f54, %f45, %f48, %f43;
	fma.rn.f32 	%f53, %f48, %f47, %f44;
	add.s32 	%r39, %r39, 16;
	add.s32 	%r38, %r38, %r4;
	add.s32 	%r37, %r37, 16;
	setp.ne.s32 	%p2, %r39, 136;
	@%p2 bra 	$L__BB0_3;
	bar.sync 	0;
	setp.lt.s32 	%p3, %r6, %r17;
	mov.u32 	%r36, %r6;
	@%p3 bra 	$L__BB0_2;
$L__BB0_5:
	cvta.to.global.u64 	%rd14, %rd3;
	mad.lo.s32 	%r33, %r14, %r2, %r3;
	mul.wide.s32 	%rd15, %r33, 4;
	add.s64 	%rd16, %rd14, %rd15;
	st.global.f32 	[%rd16], %f56;
	shl.b32 	%r34, %r14, 5;
	add.s32 	%r35, %r33, %r34;
	mul.wide.s32 	%rd17, %r35, 4;
	add.s64 	%rd18, %rd14, %rd17;
	st.global.f32 	[%rd18], %f55;
	st.global.f32 	[%rd16+4], %f54;
	st.global.f32 	[%rd18+4], %f53;
	ret;

}


// ===== COMPILED SASS (sm_100) =====

	.target	sm_100

	.elftype	@"ET_EXEC"


//--------------------- .note.nv.tkinfo           --------------------------
	.section	.note.nv.tkinfo,"",@"SHT_NOTE"
	.sectionflags	@"SHF_NOTE_NV_TKINFO"
	.tkinfo
        /*0018*/ 	.word	0x00000002
        /*0030*/ 	.string	""
        /*0030*/ 	.string	"ptxas"
        /*0030*/ 	.string	"Cuda compilation tools, release 13.0, V13.0.88"
        /*0030*/ 	.string	"Build cuda_13.0.r13.0/compiler.36424714_0"
        /*0030*/ 	.string	"-arch sm_100 -m 64 "



//--------------------- .note.nv.cuinfo           --------------------------
	.section	.note.nv.cuinfo,"",@"SHT_NOTE"
	.sectionflags	@"SHF_NOTE_NV_CUINFO"
        /*0018*/ 	.short	0x0002
        /*001a*/ 	.short	0x0064
        /*001c*/ 	.short	0x0082
	.zero		2


//--------------------- .nv.info                  --------------------------
	.section	.nv.info,"",@"SHT_CUDA_INFO"
	.align	4


	//----- nvinfo : EIATTR_REGCOUNT
	.align		4
        /*0000*/ 	.byte	0x04, 0x2f
        /*0002*/ 	.short	(.L_1 - .L_0)
	.align		4
.L_0:
        /*0004*/ 	.word	index@(mmkernel)
        /*0008*/ 	.word	0x00000020


	//----- nvinfo : EIATTR_FRAME_SIZE
	.align		4
.L_1:
        /*000c*/ 	.byte	0x04, 0x11
        /*000e*/ 	.short	(.L_3 - .L_2)
	.align		4
.L_2:
        /*0010*/ 	.word	index@(mmkernel)
        /*0014*/ 	.word	0x00000000


	//----- nvinfo : EIATTR_MIN_STACK_SIZE
	.align		4
.L_3:
        /*0018*/ 	.byte	0x04, 0x12
        /*001a*/ 	.short	(.L_5 - .L_4)
	.align		4
.L_4:
        /*001c*/ 	.word	index@(mmkernel)
        /*0020*/ 	.word	0x00000000
.L_5:


//--------------------- .nv.compat                --------------------------
	.section	.nv.compat,"",@"SHT_CUDA_COMPAT_INFO"
	.align	4
        /*0000*/ 	.byte	0x02, 0x09, 0x00, 0x00, 0x02, 0x02, 0x01, 0x00, 0x02, 0x05, 0x05, 0x00, 0x03, 0x07, 0x01, 0x01
        /*0010*/ 	.byte	0x02, 0x03, 0x00, 0x00, 0x02, 0x06, 0x01, 0x00, 0x04, 0x0b, 0x08, 0x00, 0x09, 0x00, 0x00, 0x00
        /*0020*/ 	.byte	0x00, 0x00, 0x00, 0x00


//--------------------- .nv.info.mmkernel         --------------------------
	.section	.nv.info.mmkernel,"",@"SHT_CUDA_INFO"
	.sectionflags	@""
	.align	4


	//----- nvinfo : EIATTR_CUDA_API_VERSION
	.align		4
        /*0000*/ 	.byte	0x04, 0x37
        /*0002*/ 	.short	(.L_7 - .L_6)
.L_6:
        /*0004*/ 	.word	0x00000082


	//----- nvinfo : EIATTR_KPARAM_INFO
	.align		4
.L_7:
        /*0008*/ 	.byte	0x04, 0x17
        /*000a*/ 	.short	(.L_9 - .L_8)
.L_8:
        /*000c*/ 	.word	0x00000000
        /*0010*/ 	.short	0x0008
        /*0012*/ 	.short	0x002c
        /*0014*/ 	.byte	0x00, 0xf0, 0x11, 0x00


	//----- nvinfo : EIATTR_KPARAM_INFO
	.align		4
.L_9:
        /*0018*/ 	.byte	0x04, 0x17
        /*001a*/ 	.short	(.L_11 - .L_10)
.L_10:
        /*001c*/ 	.word	0x00000000
        /*0020*/ 	.short	0x0007
        /*0022*/ 	.short	0x0028
        /*0024*/ 	.byte	0x00, 0xf0, 0x11, 0x00


	//----- nvinfo : EIATTR_KPARAM_INFO
	.align		4
.L_11:
        /*0028*/ 	.byte	0x04, 0x17
        /*002a*/ 	.short	(.L_13 - .L_12)
.L_12:
        /*002c*/ 	.word	0x00000000
        /*0030*/ 	.short	0x0006
        /*0032*/ 	.short	0x0024
        /*0034*/ 	.byte	0x00, 0xf0, 0x11, 0x00


	//----- nvinfo : EIATTR_KPARAM_INFO
	.align		4
.L_13:
        /*0038*/ 	.byte	0x04, 0x17
        /*003a*/ 	.short	(.L_15 - .L_14)
.L_14:
        /*003c*/ 	.word	0x00000000
        /*0040*/ 	.short	0x0005
        /*0042*/ 	.short	0x0020
        /*0044*/ 	.byte	0x00, 0xf0, 0x11, 0x00


	//----- nvinfo : EIATTR_KPARAM_INFO
	.align		4
.L_15:
        /*0048*/ 	.byte	0x04, 0x17
        /*004a*/ 	.short	(.L_17 - .L_16)
.L_16:
        /*004c*/ 	.word	0x00000000
        /*0050*/ 	.short	0x0004
        /*0052*/ 	.short	0x001c
        /*0054*/ 	.byte	0x00, 0xf0, 0x11, 0x00


	//----- nvinfo : EIATTR_KPARAM_INFO
	.align		4
.L_17:
        /*0058*/ 	.byte	0x04, 0x17
        /*005a*/ 	.short	(.L_19 - .L_18)
.L_18:
        /*005c*/ 	.word	0x00000000
        /*0060*/ 	.short	0x0003
        /*0062*/ 	.short	0x0018
        /*0064*/ 	.byte	0x00, 0xf0, 0x11, 0x00


	//----- nvinfo : EIATTR_KPARAM_INFO
	.align		4
.L_19:
        /*0068*/ 	.byte	0x04, 0x17
        /*006a*/ 	.short	(.L_21 - .L_20)
.L_20:
        /*006c*/ 	.word	0x00000000
        /*0070*/ 	.short	0x0002
        /*0072*/ 	.short	0x0010
        /*0074*/ 	.byte	0x00, 0xf5, 0x21, 0x00


	//----- nvinfo : EIATTR_KPARAM_INFO
	.align		4
.L_21:
        /*0078*/ 	.byte	0x04, 0x17
        /*007a*/ 	.short	(.L_23 - .L_22)
.L_22:
        /*007c*/ 	.word	0x00000000
        /*0080*/ 	.short	0x0001
        /*0082*/ 	.short	0x0008
        /*0084*/ 	.byte	0x00, 0xf5, 0x21, 0x00


	//----- nvinfo : EIATTR_KPARAM_INFO
	.align		4
.L_23:
        /*0088*/ 	.byte	0x04, 0x17
        /*008a*/ 	.short	(.L_25 - .L_24)
.L_24:
        /*008c*/ 	.word	0x00000000
        /*0090*/ 	.short	0x0000
        /*0092*/ 	.short	0x0000
        /*0094*/ 	.byte	0x00, 0xf5, 0x21, 0x00


	//----- nvinfo : EIATTR_SPARSE_MMA_MASK
	.align		4
.L_25:
        /*0098*/ 	.byte	0x03, 0x50
        /*009a*/ 	.short	0x0000


	//----- nvinfo : EIATTR_MAXREG_COUNT
	.align		4
        /*009c*/ 	.byte	0x03, 0x1b
        /*009e*/ 	.short	0x00ff


	//----- nvinfo : EIATTR_NUM_BARRIERS
	.align		4
        /*00a0*/ 	.byte	0x02, 0x4c
        /*00a2*/ 	.byte	0x01
	.zero		1


	//----- nvinfo : EIATTR_MERCURY_ISA_VERSION
	.align		4
        /*00a4*/ 	.byte	0x03, 0x5f
        /*00a6*/ 	.short	0x0101


	//----- nvinfo : EIATTR_VRC_CTA_INIT_COUNT
	.align		4
        /*00a8*/ 	.byte	0x02, 0x4a
	.zero		1
	.zero		1


	//----- nvinfo : EIATTR_EXIT_INSTR_OFFSETS
	.align		4
        /*00ac*/ 	.byte	0x04, 0x1c
        /*00ae*/ 	.short	(.L_27 - .L_26)


	//   ....[0]....
.L_26:
        /*00b0*/ 	.word	0x000012c0


	//----- nvinfo : EIATTR_CBANK_PARAM_SIZE
	.align		4
.L_27:
        /*00b4*/ 	.byte	0x03, 0x19
        /*00b6*/ 	.short	0x0030


	//----- nvinfo : EIATTR_PARAM_CBANK
	.align		4
        /*00b8*/ 	.byte	0x04, 0x0a
        /*00ba*/ 	.short	(.L_29 - .L_28)
	.align		4
.L_28:
        /*00bc*/ 	.word	index@(.nv.constant0.mmkernel)
        /*00c0*/ 	.short	0x0380
        /*00c2*/ 	.short	0x0030


	//----- nvinfo : EIATTR_SW_WAR
	.align		4
.L_29:
        /*00c4*/ 	.byte	0x04, 0x36
        /*00c6*/ 	.short	(.L_31 - .L_30)
.L_30:
        /*00c8*/ 	.word	0x00000008
.L_31:


//--------------------- .nv.callgraph             --------------------------
	.section	.nv.callgraph,"",@"SHT_CUDA_CALLGRAPH"
	.align	4
	.sectionentsize	8
	.align		4
        /*0000*/ 	.word	0x00000000
	.align		4
        /*0004*/ 	.word	0xffffffff
	.align		4
        /*0008*/ 	.word	0x00000000
	.align		4
        /*000c*/ 	.word	0xfffffffe
	.align		4
        /*0010*/ 	.word	0x00000000
	.align		4
        /*0014*/ 	.word	0xfffffffd
	.align		4
        /*0018*/ 	.word	0x00000000
	.align		4
        /*001c*/ 	.word	0xfffffffc


//--------------------- .text.mmkernel            --------------------------
	.section	.text.mmkernel,"ax",@progbits
	.align	128
        .global         mmkernel
        .type           mmkernel,@function
        .size           mmkernel,(.L_x_3 - mmkernel)
        .other          mmkernel,@"STO_CUDA_ENTRY STV_DEFAULT"
mmkernel:
.text.mmkernel:
[----:B------:R-:W-:Y:S01]  /*0000*/  LDC R1, c[0x0][0x37c] ;  /* 0x0000df00ff017b82 */ /* 0x000fe20000000800 */
[----:B------:R-:W0:Y:S01]  /*0010*/  S2R R0, SR_TID.X ;  /* 0x0000000000007919 */ /* 0x000e220000002100 */
[----:B------:R-:W1:Y:S06]  /*0020*/  LDCU UR9, c[0x0][0x3ac] ;  /* 0x00007580ff0977ac */ /* 0x000e6c0008000800 */
[----:B------:R-:W2:Y:S01]  /*0030*/  S2UR UR5, SR_CTAID.Y ;  /* 0x00000000000579c3 */ /* 0x000ea20000002600 */
[----:B------:R-:W-:Y:S01]  /*0040*/  HFMA2 R7, -RZ, RZ, 0, 0 ;  /* 0x00000000ff077431 */ /* 0x000fe200000001ff */
[----:B------:R-:W0:Y:S01]  /*0050*/  S2R R3, SR_CTAID.X ;  /* 0x0000000000037919 */ /* 0x000e220000002500 */
[----:B------:R-:W-:Y:S01]  /*0060*/  HFMA2 R21, -RZ, RZ, 0, 0 ;  /* 0x00000000ff157431 */ /* 0x000fe200000001ff */
[----:B------:R-:W-:Y:S01]  /*0070*/  MOV R29, RZ ;  /* 0x000000ff001d7202 */ /* 0x000fe20000000f00 */
[----:B------:R-:W3:Y:S01]  /*0080*/  LDCU.64 UR10, c[0x0][0x358] ;  /* 0x00006b00ff0a77ac */ /* 0x000ee20008000a00 */
[----:B------:R-:W-:Y:S01]  /*0090*/  MOV R23, RZ ;  /* 0x000000ff00177202 */ /* 0x000fe20000000f00 */
[----:B-1----:R-:W-:-:S02]  /*00a0*/  UISETP.GE.AND UP0, UPT, UR9, 0x1, UPT ;  /* 0x000000010900788c */ /* 0x002fc4000bf06270 */
[----:B--2---:R-:W-:Y:S01]  /*00b0*/  USHF.L.U32 UR5, UR5, 0x1, URZ ;  /* 0x0000000105057899 */ /* 0x004fe200080006ff */
[----:B0-----:R-:W-:-:S06]  /*00c0*/  LEA R2, R3, R0, 0x6 ;  /* 0x0000000003027211 */ /* 0x001fcc00078e30ff */
[----:B---3--:R-:W-:Y:S05]  /*00d0*/  BRA.U !UP0, `(.L_x_0) ;  /* 0x0000001108507547 */ /* 0x008fea000b800000 */
[----:B------:R-:W-:Y:S01]  /*00e0*/  MOV R23, RZ ;  /* 0x000000ff00177202 */ /* 0x000fe20000000f00 */
[----:B------:R-:W-:Y:S01]  /*00f0*/  UMOV UR4, URZ ;  /* 0x000000ff00047c82 */ /* 0x000fe20008000000 */
[----:B------:R-:W-:Y:S02]  /*0100*/  MOV R21, RZ ;  /* 0x000000ff00157202 */ /* 0x000fe40000000f00 */
[----:B------:R-:W-:Y:S02]  /*0110*/  MOV R29, RZ ;  /* 0x000000ff001d7202 */ /* 0x000fe40000000f00 */
[----:B------:R-:W-:-:S07]  /*0120*/  MOV R7, RZ ;  /* 0x000000ff00077202 */ /* 0x000fce0000000f00 */
.L_x_1:
[----:B------:R-:W0:Y:S01]  /*0130*/  LDC R6, c[0x0][0x3a0] ;  /* 0x0000e800ff067b82 */ /* 0x000e220000000800 */
[----:B------:R-:W-:-:S07]  /*0140*/  IADD3 R3, PT, PT, R0, UR4, RZ ;  /* 0x0000000400037c10 */ /* 0x000fce000fffe0ff */
[----:B------:R-:W1:Y:S08]  /*0150*/  LDC.64 R4, c[0x0][0x390] ;  /* 0x0000e400ff047b82 */ /* 0x000e700000000a00 */
[----:B------:R-:W2:Y:S01]  /*0160*/  S2UR UR8, SR_CgaCtaId ;  /* 0x00000000000879c3 */ /* 0x000ea20000008800 */
[----:B0-----:R-:W-:-:S07]  /*0170*/  IMAD R3, R3, R6, UR5 ;  /* 0x0000000503037e24 */ /* 0x001fce000f8e0206 */
[----:B------:R-:W0:Y:S01]  /*0180*/  LDC.64 R16, c[0x0][0x388] ;  /* 0x0000e200ff107b82 */ /* 0x000e220000000a00 */
[----:B-1----:R-:W-:Y:S01]  /*0190*/  IMAD.WIDE R4, R3, 0x4, R4 ;  /* 0x0000000403047825 */ /* 0x002fe200078e0204 */
[----:B------:R-:W-:-:S06]  /*01a0*/  UMOV UR6, 0x400 ;  /* 0x0000040000067882 */ /* 0x000fcc0000000000 */
[----:B------:R-:W1:Y:S01]  /*01b0*/  LDC R3, c[0x0][0x39c] ;  /* 0x0000e700ff037b82 */ /* 0x000e620000000800 */
[----:B------:R-:W3:Y:S04]  /*01c0*/  LDG.E R22, desc[UR10][R4.64] ;  /* 0x0000000a04167981 */ /* 0x000ee8000c1e1900 */
[----:B------:R-:W4:Y:S01]  /*01d0*/  LDG.E R6, desc[UR10][R4.64+0x4] ;  /* 0x0000040a04067981 */ /* 0x000f22000c1e1900 */
[----:B------:R-:W-:Y:S02]  /*01e0*/  UIADD3 UR7, UPT, UPT, UR6, 0x80, URZ ;  /* 0x0000008006077890 */ /* 0x000fe4000fffe0ff */
[----:B--2---:R-:W-:Y:S02]  /*01f0*/  ULEA UR6, UR8, UR6, 0x18 ;  /* 0x0000000608067291 */ /* 0x004fe4000f8ec0ff */
[----:B------:R-:W-:-:S04]  /*0200*/  ULEA UR7, UR8, UR7, 0x18 ;  /* 0x0000000708077291 */ /* 0x000fc8000f8ec0ff */
[C---:B------:R-:W-:Y:S02]  /*0210*/  LEA R27, R0.reuse, UR6, 0x2 ;  /* 0x00000006001b7c11 */ /* 0x040fe4000f8e10ff */
[----:B------:R-:W-:Y:S01]  /*0220*/  LEA R9, R0, UR7, 0x2 ;  /* 0x0000000700097c11 */ /* 0x000fe2000f8e10ff */
[----:B-1----:R-:W-:-:S04]  /*0230*/  IMAD R20, R3, UR4, R2 ;  /* 0x0000000403147c24 */ /* 0x002fc8000f8e0202 */
[----:B0-----:R-:W-:Y:S01]  /*0240*/  IMAD.WIDE R18, R20, 0x4, R16 ;  /* 0x0000000414127825 */ /* 0x001fe200078e0210 */
[----:B---3--:R-:W-:Y:S04]  /*0250*/  STS [R27], R22 ;  /* 0x000000161b007388 */ /* 0x008fe80000000800 */
[----:B----4-:R0:W-:Y:S01]  /*0260*/  STS [R9], R6 ;  /* 0x0000000609007388 */ /* 0x0101e20000000800 */
[----:B------:R-:W-:Y:S06]  /*0270*/  BAR.SYNC.DEFER_BLOCKING 0x0 ;  /* 0x0000000000007b1d */ /* 0x000fec0000010000 */
[----:B------:R-:W2:Y:S04]  /*0280*/  LDG.E R28, desc[UR10][R18.64] ;  /* 0x0000000a121c7981 */ /* 0x000ea8000c1e1900 */
[----:B------:R-:W3:Y:S01]  /*0290*/  LDG.E R26, desc[UR10][R18.64+0x80] ;  /* 0x0000800a121a7981 */ /* 0x000ee2000c1e1900 */
[----:B------:R-:W-:-:S03]  /*02a0*/  IMAD.WIDE R4, R3, 0x4, R18 ;  /* 0x0000000403047825 */ /* 0x000fc600078e0212 */
[----:B------:R-:W2:Y:S01]  /*02b0*/  LDS.128 R8, [UR6] ;  /* 0x00000006ff087984 */ /* 0x000ea20008000c00 */
[----:B------:R-:W-:-:S03]  /*02c0*/  IMAD.WIDE R24, R3, 0x4, R4 ;  /* 0x0000000403187825 */ /* 0x000fc600078e0204 */
[----:B0-----:R-:W4:Y:S04]  /*02d0*/  LDG.E R6, desc[UR10][R4.64] ;  /* 0x0000000a04067981 */ /* 0x001f28000c1e1900 */
[----:B------:R-:W5:Y:S04]  /*02e0*/  LDG.E R19, desc[UR10][R24.64+0x80] ;  /* 0x0000800a18137981 */ /* 0x000f68000c1e1900 */
[----:B------:R-:W0:Y:S04]  /*02f0*/  LDS.128 R12, [UR6+0x80] ;  /* 0x00008006ff0c7984 */ /* 0x000e280008000c00 */
[----:B------:R-:W5:Y:S04]  /*0300*/  LDG.E R4, desc[UR10][R4.64+0x80] ;  /* 0x0000800a04047981 */ /* 0x000f68000c1e1900 */
[----:B------:R1:W5:Y:S02]  /*0310*/  LDG.E R5, desc[UR10][R24.64] ;  /* 0x0000000a18057981 */ /* 0x000364000c1e1900 */
[----:B-1----:R-:W-:-:S05]  /*0320*/  IMAD.WIDE R24, R3, 0x4, R24 ;  /* 0x0000000403187825 */ /* 0x002fca00078e0218 */
[----:B------:R-:W5:Y:S04]  /*0330*/  LDG.E R22, desc[UR10][R24.64] ;  /* 0x0000000a18167981 */ /* 0x000f68000c1e1900 */
[----:B------:R1:W5:Y:S01]  /*0340*/  LDG.E R18, desc[UR10][R24.64+0x80] ;  /* 0x0000800a18127981 */ /* 0x000362000c1e1900 */
[----:B------:R-:W-:-:S05]  /*0350*/  LEA R20, R3, R20, 0x2 ;  /* 0x0000001403147211 */ /* 0x000fca00078e10ff */
[----:B-1----:R-:W-:-:S04]  /*0360*/  IMAD.WIDE R24, R20, 0x4, R16 ;  /* 0x0000000414187825 */ /* 0x002fc800078e0210 */
[----:B--2---:R-:W-:Y:S01]  /*0370*/  FFMA R7, R28, R8, R7 ;  /* 0x000000081c077223 */ /* 0x004fe20000000007 */
[----:B---3--:R-:W-:Y:S01]  /*0380*/  FFMA R29, R8, R26, R29 ;  /* 0x0000001a081d7223 */ /* 0x008fe2000000001d */
[-C--:B0-----:R-:W-:Y:S02]  /*0390*/  FFMA R8, R28, R12.reuse, R21 ;  /* 0x0000000c1c087223 */ /* 0x081fe40000000015 */
[----:B------:R-:W2:Y:S01]  /*03a0*/  LDG.E R21, desc[UR10][R24.64] ;  /* 0x0000000a18157981 */ /* 0x000ea2000c1e1900 */
[----:B------:R-:W-:-:S03]  /*03b0*/  FFMA R12, R26, R12, R23 ;  /* 0x0000000c1a0c7223 */ /* 0x000fc60000000017 */
[----:B------:R0:W3:Y:S01]  /*03c0*/  LDG.E R23, desc[UR10][R24.64+0x80] ;  /* 0x0000800a18177981 */ /* 0x0000e2000c1e1900 */
[C---:B----4-:R-:W-:Y:S01]  /*03d0*/  FFMA R28, R6.reuse, R9, R7 ;  /* 0x00000009061c7223 */ /* 0x050fe20000000007 */
[----:B------:R-:W-:Y:S01]  /*03e0*/  FFMA R7, R6, R13, R8 ;  /* 0x0000000d06077223 */ /* 0x000fe20000000008 */
[----:B------:R-:W-:-:S05]  /*03f0*/  IMAD.WIDE R26, R3, 0x4, R24 ;  /* 0x00000004031a7825 */ /* 0x000fca00078e0218 */
[----:B------:R-:W4:Y:S01]  /*0400*/  LDG.E R8, desc[UR10][R26.64] ;  /* 0x0000000a1a087981 */ /* 0x000f22000c1e1900 */
[C---:B-----5:R-:W-:Y:S01]  /*0410*/  FFMA R6, R4.reuse, R9, R29 ;  /* 0x0000000904067223 */ /* 0x060fe2000000001d */
[----:B------:R-:W-:-:S03]  /*0420*/  FFMA R12, R4, R13, R12 ;  /* 0x0000000d040c7223 */ /* 0x000fc6000000000c */
[-C--:B------:R-:W-:Y:S01]  /*0430*/  FFMA R13, R19, R10.reuse, R6 ;  /* 0x0000000a130d7223 */ /* 0x080fe20000000006 */
[C---:B------:R-:W-:Y:S01]  /*0440*/  FFMA R9, R5.reuse, R10, R28 ;  /* 0x0000000a05097223 */ /* 0x040fe2000000001c */
[-C--:B------:R-:W-:Y:S01]  /*0450*/  FFMA R28, R5, R14.reuse, R7 ;  /* 0x0000000e051c7223 */ /* 0x080fe20000000007 */
[----:B------:R-:W-:Y:S01]  /*0460*/  FFMA R12, R19, R14, R12 ;  /* 0x0000000e130c7223 */ /* 0x000fe2000000000c */
[----:B------:R-:W2:Y:S04]  /*0470*/  LDS.128 R4, [UR6+0x10] ;  /* 0x00001006ff047984 */ /* 0x000ea80008000c00 */
[----:B------:R-:W5:Y:S01]  /*0480*/  LDG.E R10, desc[UR10][R26.64+0x80] ;  /* 0x0000800a1a0a7981 */ /* 0x000f62000c1e1900 */
[C---:B0-----:R-:W-:Y:S01]  /*0490*/  FFMA R24, R22.reuse, R11, R9 ;  /* 0x0000000b16187223 */ /* 0x041fe20000000009 */
[----:B------:R-:W-:Y:S01]  /*04a0*/  FFMA R22, R22, R15, R28 ;  /* 0x0000000f16167223 */ /* 0x000fe2000000001c */
[----:B------:R-:W-:-:S04]  /*04b0*/  IMAD.WIDE R28, R3, 0x4, R26 ;  /* 0x00000004031c7825 */ /* 0x000fc800078e021a */
[C---:B------:R-:W-:Y:S01]  /*04c0*/  FFMA R25, R18.reuse, R11, R13 ;  /* 0x0000000b12197223 */ /* 0x040fe2000000000d */
[----:B------:R-:W-:Y:S01]  /*04d0*/  FFMA R18, R18, R15, R12 ;  /* 0x0000000f12127223 */ /* 0x000fe2000000000c */
[----:B------:R-:W5:Y:S04]  /*04e0*/  LDG.E R9, desc[UR10][R28.64] ;  /* 0x0000000a1c097981 */ /* 0x000f68000c1e1900 */
[----:B------:R-:W0:Y:S04]  /*04f0*/  LDS.128 R12, [UR6+0x90] ;  /* 0x00009006ff0c7984 */ /* 0x000e280008000c00 */
[----:B------:R1:W5:Y:S01]  /*0500*/  LDG.E R19, desc[UR10][R28.64+0x80] ;  /* 0x0000800a1c137981 */ /* 0x000362000c1e1900 */
[C---:B------:R-:W-:Y:S01]  /*0510*/  LEA R20, R3.reuse, R20, 0x2 ;  /* 0x0000001403147211 */ /* 0x040fe200078e10ff */
[----:B-1----:R-:W-:-:S05]  /*0520*/  IMAD.WIDE R28, R3, 0x4, R28 ;  /* 0x00000004031c7825 */ /* 0x002fca00078e021c */
[----:B------:R-:W5:Y:S01]  /*0530*/  LDG.E R26, desc[UR10][R28.64] ;  /* 0x0000000a1c1a7981 */ /* 0x000f62000c1e1900 */
[----:B--2---:R-:W-:-:S03]  /*0540*/  FFMA R11, R21, R4, R24 ;  /* 0x00000004150b7223 */ /* 0x004fc60000000018 */
[----:B------:R1:W2:Y:S01]  /*0550*/  LDG.E R24, desc[UR10][R28.64+0x80] ;  /* 0x0000800a1c187981 */ /* 0x0002a2000c1e1900 */
[----:B---3--:R-:W-:Y:S01]  /*0560*/  FFMA R25, R4, R23, R25 ;  /* 0x0000001704197223 */ /* 0x008fe20000000019 */
[----:B0-----:R-:W-:Y:S01]  /*0570*/  FFMA R18, R23, R12, R18 ;  /* 0x0000000c17127223 */ /* 0x001fe20000000012 */
[----:B-1----:R-:W-:-:S05]  /*0580*/  IMAD.WIDE R28, R20, 0x4, R16 ;  /* 0x00000004141c7825 */ /* 0x002fca00078e0210 */
[----:B------:R-:W3:Y:S01]  /*0590*/  LDG.E R23, desc[UR10][R28.64] ;  /* 0x0000000a1c177981 */ /* 0x000ee2000c1e1900 */
[----:B------:R-:W-:-:S03]  /*05a0*/  FFMA R4, R21, R12, R22 ;  /* 0x0000000c15047223 */ /* 0x000fc60000000016 */
[----:B------:R0:W3:Y:S01]  /*05b0*/  LDG.E R21, desc[UR10][R28.64+0x80] ;  /* 0x0000800a1c157981 */ /* 0x0000e2000c1e1900 */
[C---:B----4-:R-:W-:Y:S01]  /*05c0*/  FFMA R22, R8.reuse, R5, R11 ;  /* 0x0000000508167223 */ /* 0x050fe2000000000b */
[----:B------:R-:W-:Y:S01]  /*05d0*/  FFMA R11, R8, R13, R4 ;  /* 0x0000000d080b7223 */ /* 0x000fe20000000004 */
[C---:B-----5:R-:W-:Y:S01]  /*05e0*/  FFMA R12, R10.reuse, R5, R25 ;  /* 0x000000050a0c7223 */ /* 0x060fe20000000019 */
[----:B------:R-:W-:Y:S01]  /*05f0*/  FFMA R18, R10, R13, R18 ;  /* 0x0000000d0a127223 */ /* 0x000fe20000000012 */
[C---:B------:R-:W-:Y:S01]  /*0600*/  FFMA R5, R9.reuse, R6, R22 ;  /* 0x0000000609057223 */ /* 0x040fe20000000016 */
[----:B------:R-:W-:Y:S02]  /*0610*/  FFMA R22, R9, R14, R11 ;  /* 0x0000000e09167223 */ /* 0x000fe4000000000b */
[----:B------:R-:W3:Y:S01]  /*0620*/  LDS.128 R8, [UR6+0x20] ;  /* 0x00002006ff087984 */ /* 0x000ee20008000c00 */
[----:B0-----:R-:W-:-:S04]  /*0630*/  IMAD.WIDE R28, R3, 0x4, R28 ;  /* 0x00000004031c7825 */ /* 0x001fc800078e021c */
[C---:B------:R-:W-:Y:S01]  /*0640*/  FFMA R13, R19.reuse, R6, R12 ;  /* 0x00000006130d7223 */ /* 0x040fe2000000000c */
[----:B------:R-:W4:Y:S01]  /*0650*/  LDG.E R4, desc[UR10][R28.64] ;  /* 0x0000000a1c047981 */ /* 0x000f22000c1e1900 */
[----:B------:R-:W-:-:S03]  /*0660*/  FFMA R14, R19, R14, R18 ;  /* 0x0000000e130e7223 */ /* 0x000fc60000000012 */
[----:B------:R0:W5:Y:S02]  /*0670*/  LDG.E R6, desc[UR10][R28.64+0x80] ;  /* 0x0000800a1c067981 */ /* 0x000164000c1e1900 */
[----:B0-----:R-:W-:-:S04]  /*0680*/  IMAD.WIDE R28, R3, 0x4, R28 ;  /* 0x00000004031c7825 */ /* 0x001fc800078e021c */
[C---:B------:R-:W-:Y:S01]  /*0690*/  FFMA R18, R26.reuse, R7, R5 ;  /* 0x000000071a127223 */ /* 0x040fe20000000005 */
[----:B------:R-:W-:Y:S01]  /*06a0*/  FFMA R26, R26, R15, R22 ;  /* 0x0000000f1a1a7223 */ /* 0x000fe20000000016 */
[----:B------:R-:W5:Y:S04]  /*06b0*/  LDG.E R5, desc[UR10][R28.64] ;  /* 0x0000000a1c057981 */ /* 0x000f68000c1e1900 */
[----:B------:R0:W5:Y:S02]  /*06c0*/  LDG.E R19, desc[UR10][R28.64+0x80] ;  /* 0x0000800a1c137981 */ /* 0x000164000c1e1900 */
[----:B0-----:R-:W-:-:S05]  /*06d0*/  IMAD.WIDE R28, R3, 0x4, R28 ;  /* 0x00000004031c7825 */ /* 0x001fca00078e021c */
[----:B------:R-:W5:Y:S01]  /*06e0*/  LDG.E R22, desc[UR10][R28.64] ;  /* 0x0000000a1c167981 */ /* 0x000f62000c1e1900 */
[----:B------:R-:W-:Y:S01]  /*06f0*/  LEA R20, R3, R20, 0x2 ;  /* 0x0000001403147211 */ /* 0x000fe200078e10ff */
[C---:B--2---:R-:W-:Y:S01]  /*0700*/  FFMA R7, R24.reuse, R7, R13 ;  /* 0x0000000718077223 */ /* 0x044fe2000000000d */
[----:B------:R-:W-:Y:S02]  /*0710*/  FFMA R24, R24, R15, R14 ;  /* 0x0000000f18187223 */ /* 0x000fe4000000000e */
[----:B------:R-:W0:Y:S01]  /*0720*/  LDS.128 R12, [UR6+0xa0] ;  /* 0x0000a006ff0c7984 */ /* 0x000e220008000c00 */
[----:B---3--:R-:W-:-:S03]  /*0730*/  FFMA R25, R23, R8, R18 ;  /* 0x0000000817197223 */ /* 0x008fc60000000012 */
[----:B------:R1:W2:Y:S01]  /*0740*/  LDG.E R18, desc[UR10][R28.64+0x80] ;  /* 0x0000800a1c127981 */ /* 0x0002a2000c1e1900 */
[----:B------:R-:W-:Y:S01]  /*0750*/  FFMA R7, R8, R21, R7 ;  /* 0x0000001508077223 */ /* 0x000fe20000000007 */
[----:B-1----:R-:W-:-:S04]  /*0760*/  IMAD.WIDE R28, R20, 0x4, R16 ;  /* 0x00000004141c7825 */ /* 0x002fc800078e0210 */
[-C--:B0-----:R-:W-:Y:S02]  /*0770*/  FFMA R24, R21, R12.reuse, R24 ;  /* 0x0000000c15187223 */ /* 0x081fe40000000018 */
[----:B------:R-:W3:Y:S01]  /*0780*/  LDG.E R21, desc[UR10][R28.64] ;  /* 0x0000000a1c157981 */ /* 0x000ee2000c1e1900 */
[----:B------:R-:W-:-:S03]  /*0790*/  FFMA R8, R23, R12, R26 ;  /* 0x0000000c17087223 */ /* 0x000fc6000000001a */
[----:B------:R0:W3:Y:S01]  /*07a0*/  LDG.E R23, desc[UR10][R28.64+0x80] ;  /* 0x0000800a1c177981 */ /* 0x0000e2000c1e1900 */
[----:B------:R-:W-:-:S04]  /*07b0*/  IMAD.WIDE R26, R3, 0x4, R28 ;  /* 0x00000004031a7825 */ /* 0x000fc800078e021c */
[C---:B----4-:R-:W-:Y:S01]  /*07c0*/  FFMA R12, R4.reuse, R9, R25 ;  /* 0x00000009040c7223 */ /* 0x050fe20000000019 */
[----:B------:R-:W-:Y:S02]  /*07d0*/  FFMA R25, R4, R13, R8 ;  /* 0x0000000d04197223 */ /* 0x000fe40000000008 */
[----:B------:R-:W4:Y:S01]  /*07e0*/  LDG.E R8, desc[UR10][R26.64] ;  /* 0x0000000a1a087981 */ /* 0x000f22000c1e1900 */
[C---:B-----5:R-:W-:Y:S01]  /*07f0*/  FFMA R4, R6.reuse, R9, R7 ;  /* 0x0000000906047223 */ /* 0x060fe20000000007 */
[----:B------:R-:W-:Y:S01]  /*0800*/  FFMA R24, R6, R13, R24 ;  /* 0x0000000d06187223 */ /* 0x000fe20000000018 */
[----:B0-----:R-:W-:-:S04]  /*0810*/  IMAD.WIDE R28, R3, 0x4, R26 ;  /* 0x00000004031c7825 */ /* 0x001fc800078e021a */
[C---:B------:R-:W-:Y:S01]  /*0820*/  FFMA R9, R5.reuse, R10, R12 ;  /* 0x0000000a05097223 */ /* 0x040fe2000000000c */
[----:B------:R-:W-:Y:S01]  /*0830*/  FFMA R12, R5, R14, R25 ;  /* 0x0000000e050c7223 */ /* 0x000fe20000000019 */
[C---:B------:R-:W-:Y:S02]  /*0840*/  FFMA R25, R19.reuse, R10, R4 ;  /* 0x0000000a13197223 */ /* 0x040fe40000000004 */
[----:B------:R-:W3:Y:S01]  /*0850*/  LDS.128 R4, [UR6+0x30] ;  /* 0x00003006ff047984 */ /* 0x000ee20008000c00 */
[----:B------:R-:W-:-:S03]  /*0860*/  FFMA R14, R19, R14, R24 ;  /* 0x0000000e130e7223 */ /* 0x000fc60000000018 */
[----:B------:R-:W5:Y:S04]  /*0870*/  LDG.E R10, desc[UR10][R26.64+0x80] ;  /* 0x0000800a1a0a7981 */ /* 0x000f68000c1e1900 */
[----:B------:R-:W5:Y:S01]  /*0880*/  LDG.E R19, desc[UR10][R28.64+0x80] ;  /* 0x0000800a1c137981 */ /* 0x000f62000c1e1900 */
[C---:B------:R-:W-:Y:S01]  /*0890*/  FFMA R24, R22.reuse, R11, R9 ;  /* 0x0000000b16187223 */ /* 0x040fe20000000009 */
[----:B------:R-:W-:Y:S02]  /*08a0*/  FFMA R22, R22, R15, R12 ;  /* 0x0000000f16167223 */ /* 0x000fe4000000000c */
[----:B------:R0:W5:Y:S01]  /*08b0*/  LDG.E R9, desc[UR10][R28.64] ;  /* 0x0000000a1c097981 */ /* 0x000162000c1e1900 */
[C---:B------:R-:W-:Y:S01]  /*08c0*/  LEA R20, R3.reuse, R20, 0x2 ;  /* 0x0000001403147211 */ /* 0x040fe200078e10ff */
[----:B0-----:R-:W-:-:S05]  /*08d0*/  IMAD.WIDE R28, R3, 0x4, R28 ;  /* 0x00000004031c7825 */ /* 0x001fca00078e021c */
[----:B------:R-:W5:Y:S01]  /*08e0*/  LDG.E R26, desc[UR10][R28.64] ;  /* 0x0000000a1c1a7981 */ /* 0x000f62000c1e1900 */
        /* <DEDUP_REMOVED lines=11> */
[C---:B----4-:R-:W-:Y:S01]  /*09a0*/  FFMA R22, R8.reuse, R5, R11 ;  /* 0x0000000508167223 */ /* 0x050fe2000000000b */
[-C--:B------:R-:W-:Y:S01]  /*09b0*/  FFMA R11, R8, R13.reuse, R4 ;  /* 0x0000000d080b7223 */ /* 0x080fe20000000004 */
[C---:B-----5:R-:W-:Y:S01]  /*09c0*/  FFMA R18, R10.reuse, R13, R18 ;  /* 0x0000000d0a127223 */ /* 0x060fe20000000012 */
[----:B------:R-:W-:Y:S01]  /*09d0*/  FFMA R12, R10, R5, R25 ;  /* 0x000000050a0c7223 */ /* 0x000fe20000000019 */
[C---:B------:R-:W-:Y:S01]  /*09e0*/  FFMA R13, R9.reuse, R6, R22 ;  /* 0x00000006090d7223 */ /* 0x040fe20000000016 */
[----:B------:R-:W-:Y:S02]  /*09f0*/  FFMA R22, R9, R14, R11 ;  /* 0x0000000e09167223 */ /* 0x000fe4000000000b */
[----:B------:R-:W3:Y:S01]  /*0a00*/  LDS.128 R8, [UR6+0x40] ;  /* 0x00004006ff087984 */ /* 0x000ee20008000c00 */
[----:B0-----:R-:W-:-:S04]  /*0a10*/  IMAD.WIDE R28, R3, 0x4, R28 ;  /* 0x00000004031c7825 */ /* 0x001fc800078e021c */
[C---:B------:R-:W-:Y:S01]  /*0a20*/  FFMA R5, R19.reuse, R6, R12 ;  /* 0x0000000613057223 */ /* 0x040fe2000000000c */
[----:B------:R-:W-:Y:S01]  /*0a30*/  FFMA R14, R19, R14, R18 ;  /* 0x0000000e130e7223 */ /* 0x000fe20000000012 */
[----:B------:R-:W4:Y:S04]  /*0a40*/  LDG.E R4, desc[UR10][R28.64] ;  /* 0x0000000a1c047981 */ /* 0x000f28000c1e1900 */
[----:B------:R0:W5:Y:S01]  /*0a50*/  LDG.E R6, desc[UR10][R28.64+0x80] ;  /* 0x0000800a1c067981 */ /* 0x000162000c1e1900 */
[C---:B------:R-:W-:Y:S01]  /*0a60*/  FFMA R18, R26.reuse, R7, R13 ;  /* 0x000000071a127223 */ /* 0x040fe2000000000d */
[----:B------:R-:W-:Y:S01]  /*0a70*/  FFMA R26, R26, R15, R22 ;  /* 0x0000000f1a1a7223 */ /* 0x000fe20000000016 */
[----:B0-----:R-:W-:-:S05]  /*0a80*/  IMAD.WIDE R28, R3, 0x4, R28 ;  /* 0x00000004031c7825 */ /* 0x001fca00078e021c */
[----:B------:R-:W5:Y:S01]  /*0a90*/  LDG.E R19, desc[UR10][R28.64+0x80] ;  /* 0x0000800a1c137981 */ /* 0x000f62000c1e1900 */
[C---:B------:R-:W-:Y:S01]  /*0aa0*/  LEA R20, R3.reuse, R20, 0x2 ;  /* 0x0000001403147211 */ /* 0x040fe200078e10ff */
[C---:B--2---:R-:W-:Y:S01]  /*0ab0*/  FFMA R7, R24.reuse, R7, R5 ;  /* 0x0000000718077223 */ /* 0x044fe20000000005 */
[----:B------:R-:W-:Y:S01]  /*0ac0*/  FFMA R24, R24, R15, R14 ;  /* 0x0000000f18187223 */ /* 0x000fe2000000000e */
[----:B------:R0:W2:Y:S04]  /*0ad0*/  LDG.E R5, desc[UR10][R28.64] ;  /* 0x0000000a1c057981 */ /* 0x0000a8000c1e1900 */
[----:B------:R-:W1:Y:S01]  /*0ae0*/  LDS.128 R12, [UR6+0xc0] ;  /* 0x0000c006ff0c7984 */ /* 0x000e620008000c00 */
[----:B0-----:R-:W-:-:S04]  /*0af0*/  IMAD.WIDE R28, R3, 0x4, R28 ;  /* 0x00000004031c7825 */ /* 0x001fc800078e021c */
[C---:B---3--:R-:W-:Y:S02]  /*0b00*/  FFMA R25, R23.reuse, R8, R18 ;  /* 0x0000000817197223 */ /* 0x048fe40000000012 */
[----:B------:R-:W3:Y:S04]  /*0b10*/  LDG.E R18, desc[UR10][R28.64] ;  /* 0x0000000a1c127981 */ /* 0x000ee8000c1e1900 */
[----:B------:R0:W3:Y:S01]  /*0b20*/  LDG.E R22, desc[UR10][R28.64+0x80] ;  /* 0x0000800a1c167981 */ /* 0x0000e2000c1e1900 */
[----:B------:R-:W-:Y:S01]  /*0b30*/  FFMA R7, R8, R21, R7 ;  /* 0x0000001508077223 */ /* 0x000fe20000000007 */
[----:B-1----:R-:W-:Y:S01]  /*0b40*/  FFMA R8, R23, R12, R26 ;  /* 0x0000000c17087223 */ /* 0x002fe2000000001a */
[----:B------:R-:W-:-:S04]  /*0b50*/  IMAD.WIDE R26, R20, 0x4, R16 ;  /* 0x00000004141a7825 */ /* 0x000fc800078e0210 */
[----:B------:R-:W-:Y:S02]  /*0b60*/  FFMA R24, R21, R12, R24 ;  /* 0x0000000c15187223 */ /* 0x000fe40000000018 */
[----:B------:R-:W3:Y:S04]  /*0b70*/  LDG.E R21, desc[UR10][R26.64] ;  /* 0x0000000a1a157981 */ /* 0x000ee8000c1e1900 */
[----:B------:R1:W3:Y:S01]  /*0b80*/  LDG.E R23, desc[UR10][R26.64+0x80] ;  /* 0x0000800a1a177981 */ /* 0x0002e2000c1e1900 */
[C---:B----4-:R-:W-:Y:S01]  /*0b90*/  FFMA R25, R4.reuse, R9, R25 ;  /* 0x0000000904197223 */ /* 0x050fe20000000019 */
[----:B------:R-:W-:Y:S01]  /*0ba0*/  FFMA R8, R4, R13, R8 ;  /* 0x0000000d04087223 */ /* 0x000fe20000000008 */
[----:B0-----:R-:W-:-:S04]  /*0bb0*/  IMAD.WIDE R28, R3, 0x4, R26 ;  /* 0x00000004031c7825 */ /* 0x001fc800078e021a */
[C---:B-----5:R-:W-:Y:S01]  /*0bc0*/  FFMA R4, R6.reuse, R9, R7 ;  /* 0x0000000906047223 */ /* 0x060fe20000000007 */
[----:B------:R-:W-:Y:S01]  /*0bd0*/  FFMA R24, R6, R13, R24 ;  /* 0x0000000d06187223 */ /* 0x000fe20000000018 */
[----:B------:R-:W4:Y:S01]  /*0be0*/  LDG.E R12, desc[UR10][R28.64] ;  /* 0x0000000a1c0c7981 */ /* 0x000f22000c1e1900 */
[----:B-1----:R-:W-:-:S05]  /*0bf0*/  IMAD.WIDE R26, R3, 0x4, R28 ;  /* 0x00000004031a7825 */ /* 0x002fca00078e021c */
[----:B------:R-:W5:Y:S01]  /*0c00*/  LDG.E R13, desc[UR10][R26.64] ;  /* 0x0000000a1a0d7981 */ /* 0x000f62000c1e1900 */
[----:B------:R-:W-:Y:S01]  /*0c10*/  FFMA R9, R19, R10, R4 ;  /* 0x0000000a13097223 */ /* 0x000fe20000000004 */
[----:B------:R-:W-:Y:S01]  /*0c20*/  LEA R20, R3, R20, 0x2 ;  /* 0x0000001403147211 */ /* 0x000fe200078e10ff */
[C---:B--2---:R-:W-:Y:S01]  /*0c30*/  FFMA R25, R5.reuse, R10, R25 ;  /* 0x0000000a05197223 */ /* 0x044fe20000000019 */
[-C--:B------:R-:W-:Y:S01]  /*0c40*/  FFMA R8, R5, R14.reuse, R8 ;  /* 0x0000000e05087223 */ /* 0x080fe20000000008 */
[----:B------:R-:W-:Y:S01]  /*0c50*/  FFMA R14, R19, R14, R24 ;  /* 0x0000000e130e7223 */ /* 0x000fe20000000018 */
[----:B------:R-:W0:Y:S04]  /*0c60*/  LDS.128 R4, [UR6+0x50] ;  /* 0x00005006ff047984 */ /* 0x000e280008000c00 */
[----:B------:R1:W2:Y:S01]  /*0c70*/  LDG.E R19, desc[UR10][R26.64+0x80] ;  /* 0x0000800a1a137981 */ /* 0x0002a2000c1e1900 */
[C---:B---3--:R-:W-:Y:S01]  /*0c80*/  FFMA R24, R18.reuse, R11, R25 ;  /* 0x0000000b12187223 */ /* 0x048fe20000000019 */
[----:B------:R-:W-:Y:S01]  /*0c90*/  FFMA R18, R18, R15, R8 ;  /* 0x0000000f12127223 */ /* 0x000fe20000000008 */
[C---:B------:R-:W-:Y:S01]  /*0ca0*/  FFMA R25, R22.reuse, R11, R9 ;  /* 0x0000000b16197223 */ /* 0x040fe20000000009 */
[----:B------:R-:W-:Y:S01]  /*0cb0*/  FFMA R22, R22, R15, R14 ;  /* 0x0000000f16167223 */ /* 0x000fe2000000000e */
[----:B------:R-:W3:Y:S04]  /*0cc0*/  LDS.128 R8, [UR6+0xd0] ;  /* 0x0000d006ff087984 */ /* 0x000ee80008000c00 */
[----:B------:R-:W5:Y:S01]  /*0cd0*/  LDG.E R14, desc[UR10][R28.64+0x80] ;  /* 0x0000800a1c0e7981 */ /* 0x000f62000c1e1900 */
[----:B-1----:R-:W-:-:S04]  /*0ce0*/  IMAD.WIDE R26, R3, 0x4, R26 ;  /* 0x00000004031a7825 */ /* 0x002fc800078e021a */
[----:B0-----:R-:W-:Y:S02]  /*0cf0*/  FFMA R15, R21, R4, R24 ;  /* 0x00000004150f7223 */ /* 0x001fe40000000018 */
[----:B------:R-:W2:Y:S01]  /*0d00*/  LDG.E R24, desc[UR10][R26.64] ;  /* 0x0000000a1a187981 */ /* 0x000ea2000c1e1900 */
[----:B------:R-:W-:-:S03]  /*0d10*/  FFMA R25, R4, R23, R25 ;  /* 0x0000001704197223 */ /* 0x000fc60000000019 */
[----:B------:R0:W2:Y:S01]  /*0d20*/  LDG.E R4, desc[UR10][R26.64+0x80] ;  /* 0x0000800a1a047981 */ /* 0x0000a2000c1e1900 */
[-C--:B---3--:R-:W-:Y:S01]  /*0d30*/  FFMA R18, R21, R8.reuse, R18 ;  /* 0x0000000815127223 */ /* 0x088fe20000000012 */
[----:B------:R-:W-:Y:S01]  /*0d40*/  FFMA R8, R23, R8, R22 ;  /* 0x0000000817087223 */ /* 0x000fe20000000016 */
[----:B0-----:R-:W-:-:S05]  /*0d50*/  IMAD.WIDE R26, R20, 0x4, R16 ;  /* 0x00000004141a7825 */ /* 0x001fca00078e0210 */
[----:B------:R-:W3:Y:S04]  /*0d60*/  LDG.E R23, desc[UR10][R26.64] ;  /* 0x0000000a1a177981 */ /* 0x000ee8000c1e1900 */
[----:B------:R0:W3:Y:S01]  /*0d70*/  LDG.E R21, desc[UR10][R26.64+0x80] ;  /* 0x0000800a1a157981 */ /* 0x0000e2000c1e1900 */
[----:B------:R-:W-:-:S05]  /*0d80*/  IMAD.WIDE R28, R3, 0x4, R26 ;  /* 0x00000004031c7825 */ /* 0x000fca00078e021a */
[----:B------:R-:W3:Y:S01]  /*0d90*/  LDG.E R22, desc[UR10][R28.64] ;  /* 0x0000000a1c167981 */ /* 0x000ee2000c1e1900 */
[C---:B----4-:R-:W-:Y:S01]  /*0da0*/  FFMA R15, R12.reuse, R5, R15 ;  /* 0x000000050c0f7223 */ /* 0x050fe2000000000f */
[----:B------:R-:W-:Y:S01]  /*0db0*/  FFMA R12, R12, R9, R18 ;  /* 0x000000090c0c7223 */ /* 0x000fe20000000012 */
[----:B0-----:R-:W-:-:S04]  /*0dc0*/  IMAD.WIDE R26, R3, 0x4, R28 ;  /* 0x00000004031a7825 */ /* 0x001fc800078e021c */
[C---:B-----5:R-:W-:Y:S01]  /*0dd0*/  FFMA R18, R14.reuse, R5, R25 ;  /* 0x000000050e127223 */ /* 0x060fe20000000019 */
[----:B------:R-:W-:Y:S01]  /*0de0*/  FFMA R8, R14, R9, R8 ;  /* 0x000000090e087223 */ /* 0x000fe20000000008 */
[C---:B------:R-:W-:Y:S01]  /*0df0*/  FFMA R5, R13.reuse, R6, R15 ;  /* 0x000000060d057223 */ /* 0x040fe2000000000f */
[-C--:B------:R-:W-:Y:S02]  /*0e00*/  FFMA R9, R13, R10.reuse, R12 ;  /* 0x0000000a0d097223 */ /* 0x080fe4000000000c */
[----:B------:R-:W3:Y:S01]  /*0e10*/  LDS.128 R12, [UR6+0x60] ;  /* 0x00006006ff0c7984 */ /* 0x000ee20008000c00 */
[C---:B--2---:R-:W-:Y:S01]  /*0e20*/  FFMA R10, R19.reuse, R10, R8 ;  /* 0x0000000a130a7223 */ /* 0x044fe20000000008 */
[----:B------:R-:W-:Y:S02]  /*0e30*/  FFMA R25, R19, R6, R18 ;  /* 0x0000000613197223 */ /* 0x000fe40000000012 */
[----:B------:R-:W2:Y:S01]  /*0e40*/  LDG.E R8, desc[UR10][R28.64+0x80] ;  /* 0x0000800a1c087981 */ /* 0x000ea2000c1e1900 */
[C---:B------:R-:W-:Y:S01]  /*0e50*/  FFMA R18, R24.reuse, R7, R5 ;  /* 0x0000000718127223 */ /* 0x040fe20000000005 */
[----:B------:R-:W-:-:S02]  /*0e60*/  FFMA R24, R24, R11, R9 ;  /* 0x0000000b18187223 */ /* 0x000fc40000000009 */
[----:B------:R-:W4:Y:S01]  /*0e70*/  LDG.E R9, desc[UR10][R26.64] ;  /* 0x0000000a1a097981 */ /* 0x000f22000c1e1900 */
[----:B------:R-:W-:-:S03]  /*0e80*/  FFMA R10, R4, R11, R10 ;  /* 0x0000000b040a7223 */ /* 0x000fc6000000000a */
[----:B------:R0:W5:Y:S01]  /*0e90*/  LDG.E R11, desc[UR10][R26.64+0x80] ;  /* 0x0000800a1a0b7981 */ /* 0x000162000c1e1900 */
[----:B------:R-:W-:-:S03]  /*0ea0*/  FFMA R19, R4, R7, R25 ;  /* 0x0000000704137223 */ /* 0x000fc60000000019 */
[----:B------:R-:W1:Y:S01]  /*0eb0*/  LDS.128 R4, [UR6+0xe0] ;  /* 0x0000e006ff047984 */ /* 0x000e620008000c00 */
[----:B0-----:R-:W-:-:S04]  /*0ec0*/  IMAD.WIDE R26, R3, 0x4, R26 ;  /* 0x00000004031a7825 */ /* 0x001fc800078e021a */
[----:B---3--:R-:W-:Y:S02]  /*0ed0*/  FFMA R25, R23, R12, R18 ;  /* 0x0000000c17197223 */ /* 0x008fe40000000012 */
[----:B------:R-:W3:Y:S01]  /*0ee0*/  LDG.E R18, desc[UR10][R26.64] ;  /* 0x0000000a1a127981 */ /* 0x000ee2000c1e1900 */
[----:B------:R-:W-:-:S05]  /*0ef0*/  LEA R29, R3, R20, 0x2 ;  /* 0x00000014031d7211 */ /* 0x000fca00078e10ff */
[----:B------:R-:W-:-:S04]  /*0f00*/  IMAD.WIDE R28, R29, 0x4, R16 ;  /* 0x000000041d1c7825 */ /* 0x000fc800078e0210 */
[----:B------:R-:W-:Y:S01]  /*0f10*/  FFMA R19, R12, R21, R19 ;  /* 0x000000150c137223 */ /* 0x000fe20000000013 */
[----:B------:R-:W-:-:S05]  /*0f20*/  IMAD.WIDE R16, R3, 0x4, R28 ;  /* 0x0000000403107825 */ /* 0x000fca00078e021c */
[----:B------:R-:W3:Y:S04]  /*0f30*/  LDG.E R12, desc[UR10][R16.64] ;  /* 0x0000000a100c7981 */ /* 0x000ee8000c1e1900 */
[----:B------:R-:W3:Y:S01]  /*0f40*/  LDG.E R20, desc[UR10][R16.64+0x80] ;  /* 0x0000800a10147981 */ /* 0x000ee2000c1e1900 */
[-C--:B-1----:R-:W-:Y:S01]  /*0f50*/  FFMA R24, R23, R4.reuse, R24 ;  /* 0x0000000417187223 */ /* 0x082fe20000000018 */
[----:B------:R-:W-:Y:S02]  /*0f60*/  FFMA R10, R21, R4, R10 ;  /* 0x00000004150a7223 */ /* 0x000fe4000000000a */
[----:B------:R-:W3:Y:S04]  /*0f70*/  LDG.E R23, desc[UR10][R28.64+0x80] ;  /* 0x0000800a1c177981 */ /* 0x000ee8000c1e1900 */
[----:B------:R-:W3:Y:S04]  /*0f80*/  LDG.E R4, desc[UR10][R26.64+0x80] ;  /* 0x0000800a1a047981 */ /* 0x000ee8000c1e1900 */
[----:B------:R0:W3:Y:S02]  /*0f90*/  LDG.E R21, desc[UR10][R28.64] ;  /* 0x0000000a1c157981 */ /* 0x0000e4000c1e1900 */
[----:B0-----:R-:W-:-:S04]  /*0fa0*/  IMAD.WIDE R28, R3, 0x4, R16 ;  /* 0x00000004031c7825 */ /* 0x001fc800078e0210 */
[C---:B------:R-:W-:Y:S01]  /*0fb0*/  FFMA R16, R22.reuse, R13, R25 ;  /* 0x0000000d16107223 */ /* 0x040fe20000000019 */
[----:B------:R-:W-:Y:S01]  /*0fc0*/  FFMA R17, R22, R5, R24 ;  /* 0x0000000516117223 */ /* 0x000fe20000000018 */
[----:B------:R-:W3:Y:S01]  /*0fd0*/  LDG.E R25, desc[UR10][R28.64] ;  /* 0x0000000a1c197981 */ /* 0x000ee2000c1e1900 */
[----:B------:R-:W-:-:S03]  /*0fe0*/  IMAD.WIDE R26, R3, 0x4, R28 ;  /* 0x00000004031a7825 */ /* 0x000fc600078e021c */
[----:B------:R-:W3:Y:S04]  /*0ff0*/  LDG.E R3, desc[UR10][R28.64+0x80] ;  /* 0x0000800a1c037981 */ /* 0x000ee8000c1e1900 */
[----:B------:R-:W3:Y:S04]  /*1000*/  LDG.E R22, desc[UR10][R26.64] ;  /* 0x0000000a1a167981 */ /* 0x000ee8000c1e1900 */
[----:B------:R-:W3:Y:S01]  /*1010*/  LDG.E R24, desc[UR10][R26.64+0x80] ;  /* 0x0000800a1a187981 */ /* 0x000ee2000c1e1900 */
[----:B------:R-:W-:-:S04]  /*1020*/  UIADD3 UR4, UPT, UPT, UR4, 0x20, URZ ;  /* 0x0000002004047890 */ /* 0x000fc8000fffe0ff */
[----:B------:R-:W-:Y:S01]  /*1030*/  UISETP.GE.AND UP0, UPT, UR4, UR9, UPT ;  /* 0x000000090400728c */ /* 0x000fe2000bf06270 */
[C---:B--2---:R-:W-:Y:S01]  /*1040*/  FFMA R19, R8.reuse, R13, R19 ;  /* 0x0000000d08137223 */ /* 0x044fe20000000013 */
[----:B------:R-:W-:Y:S01]  /*1050*/  FFMA R10, R8, R5, R10 ;  /* 0x00000005080a7223 */ /* 0x000fe2000000000a */
[C---:B----4-:R-:W-:Y:S01]  /*1060*/  FFMA R13, R9.reuse, R14, R16 ;  /* 0x0000000e090d7223 */ /* 0x050fe20000000010 */
[----:B------:R-:W-:Y:S01]  /*1070*/  FFMA R16, R9, R6, R17 ;  /* 0x0000000609107223 */ /* 0x000fe20000000011 */
[C---:B-----5:R-:W-:Y:S01]  /*1080*/  FFMA R5, R11.reuse, R14, R19 ;  /* 0x0000000e0b057223 */ /* 0x060fe20000000013 */
[----:B------:R-:W-:Y:S02]  /*1090*/  FFMA R6, R11, R6, R10 ;  /* 0x000000060b067223 */ /* 0x000fe4000000000a */
[----:B------:R-:W0:Y:S01]  /*10a0*/  LDS.128 R8, [UR6+0x70] ;  /* 0x00007006ff087984 */ /* 0x000e220008000c00 */
[C---:B---3--:R-:W-:Y:S01]  /*10b0*/  FFMA R14, R18.reuse, R15, R13 ;  /* 0x0000000f120e7223 */ /* 0x048fe2000000000d */
[----:B------:R-:W-:-:S02]  /*10c0*/  FFMA R13, R18, R7, R16 ;  /* 0x00000007120d7223 */ /* 0x000fc40000000010 */
[----:B------:R-:W1:Y:S01]  /*10d0*/  LDS.128 R16, [UR6+0xf0] ;  /* 0x0000f006ff107984 */ /* 0x000e620008000c00 */
[C---:B------:R-:W-:Y:S01]  /*10e0*/  FFMA R15, R4.reuse, R15, R5 ;  /* 0x0000000f040f7223 */ /* 0x040fe20000000005 */
[----:B------:R-:W-:Y:S01]  /*10f0*/  FFMA R6, R4, R7, R6 ;  /* 0x0000000704067223 */ /* 0x000fe20000000006 */
[C---:B0-----:R-:W-:Y:S02]  /*1100*/  FFMA R5, R21.reuse, R8, R14 ;  /* 0x0000000815057223 */ /* 0x041fe4000000000e */
[----:B------:R-:W-:Y:S01]  /*1110*/  FFMA R7, R8, R23, R15 ;  /* 0x0000001708077223 */ /* 0x000fe2000000000f */
[-C--:B-1----:R-:W-:Y:S01]  /*1120*/  FFMA R4, R21, R16.reuse, R13 ;  /* 0x0000001015047223 */ /* 0x082fe2000000000d */
[----:B------:R-:W-:Y:S01]  /*1130*/  FFMA R16, R23, R16, R6 ;  /* 0x0000001017107223 */ /* 0x000fe20000000006 */
[-C--:B------:R-:W-:Y:S01]  /*1140*/  FFMA R6, R12, R9.reuse, R5 ;  /* 0x000000090c067223 */ /* 0x080fe20000000005 */
[----:B------:R-:W-:Y:S01]  /*1150*/  FFMA R8, R20, R9, R7 ;  /* 0x0000000914087223 */ /* 0x000fe20000000007 */
[-C--:B------:R-:W-:Y:S01]  /*1160*/  FFMA R5, R12, R17.reuse, R4 ;  /* 0x000000110c057223 */ /* 0x080fe20000000004 */
[----:B------:R-:W-:Y:S01]  /*1170*/  FFMA R16, R20, R17, R16 ;  /* 0x0000001114107223 */ /* 0x000fe20000000010 */
[----:B------:R-:W-:-:S02]  /*1180*/  FFMA R7, R25, R10, R6 ;  /* 0x0000000a19077223 */ /* 0x000fc40000000006 */
[----:B------:R-:W-:Y:S01]  /*1190*/  FFMA R4, R25, R18, R5 ;  /* 0x0000001219047223 */ /* 0x000fe20000000005 */
[C---:B------:R-:W-:Y:S01]  /*11a0*/  FFMA R29, R3.reuse, R10, R8 ;  /* 0x0000000a031d7223 */ /* 0x040fe20000000008 */
[----:B------:R-:W-:Y:S01]  /*11b0*/  FFMA R16, R3, R18, R16 ;  /* 0x0000001203107223 */ /* 0x000fe20000000010 */
[C---:B------:R-:W-:Y:S01]  /*11c0*/  FFMA R7, R22.reuse, R11, R7 ;  /* 0x0000000b16077223 */ /* 0x040fe20000000007 */
[----:B------:R-:W-:Y:S01]  /*11d0*/  FFMA R21, R22, R19, R4 ;  /* 0x0000001316157223 */ /* 0x000fe20000000004 */
[C---:B------:R-:W-:Y:S01]  /*11e0*/  FFMA R29, R24.reuse, R11, R29 ;  /* 0x0000000b181d7223 */ /* 0x040fe2000000001d */
[----:B------:R-:W-:Y:S01]  /*11f0*/  FFMA R23, R24, R19, R16 ;  /* 0x0000001318177223 */ /* 0x000fe20000000010 */
[----:B------:R-:W-:Y:S06]  /*1200*/  BAR.SYNC.DEFER_BLOCKING 0x0 ;  /* 0x0000000000007b1d */ /* 0x000fec0000010000 */
[----:B------:R-:W-:Y:S05]  /*1210*/  BRA.U !UP0, `(.L_x_1) ;  /* 0xffffffed08c47547 */ /* 0x000fea000b83ffff */
.L_x_0:
[----:B------:R-:W0:Y:S08]  /*1220*/  LDC R9, c[0x0][0x398] ;  /* 0x0000e600ff097b82 */ /* 0x000e300000000800 */
[----:B------:R-:W1:Y:S01]  /*1230*/  LDC.64 R4, c[0x0][0x380] ;  /* 0x0000e000ff047b82 */ /* 0x000e620000000a00 */
[----:B0-----:R-:W-:-:S05]  /*1240*/  IMAD R3, R2, R9, UR5 ;  /* 0x0000000502037e24 */ /* 0x001fca000f8e0209 */
[----:B------:R-:W-:Y:S01]  /*1250*/  LEA R9, R9, R3, 0x5 ;  /* 0x0000000309097211 */ /* 0x000fe200078e28ff */
[----:B-1----:R-:W-:-:S04]  /*1260*/  IMAD.WIDE R2, R3, 0x4, R4 ;  /* 0x0000000403027825 */ /* 0x002fc800078e0204 */
[----:B------:R-:W-:Y:S01]  /*1270*/  IMAD.WIDE R4, R9, 0x4, R4 ;  /* 0x0000000409047825 */ /* 0x000fe200078e0204 */
[----:B------:R-:W-:Y:S04]  /*1280*/  STG.E desc[UR10][R2.64], R7 ;  /* 0x0000000702007986 */ /* 0x000fe8000c10190a */
[----:B------:R-:W-:Y:S04]  /*1290*/  STG.E desc[UR10][R4.64], R29 ;  /* 0x0000001d04007986 */ /* 0x000fe8000c10190a */
[----:B------:R-:W-:Y:S04]  /*12a0*/  STG.E desc[UR10][R2.64+0x4], R21 ;  /* 0x0000041502007986 */ /* 0x000fe8000c10190a */
[----:B------:R-:W-:Y:S01]  /*12b0*/  STG.E desc[UR10][R4.64+0x4], R23 ;  /* 0x0000041704007986 */ /* 0x000fe2000c10190a */
[----:B------:R-:W-:Y:S05]  /*12c0*/  EXIT ;  /* 0x000000000000794d */ /* 0x000fea0003800000 */
.L_x_2:
[----:B------:R-:W-:-:S00]  /*12d0*/  BRA `(.L_x_2) ;  /* 0xfffffffc00fc7947 */ /* 0x000fc0000383ffff */
[----:B------:R-:W-:-:S00]  /*12e0*/  NOP ;  /* 0x0000000000007918 */ /* 0x000fc00000000000 */
        /* <DEDUP_REMOVED lines=9> */
.L_x_3:


//--------------------- .nv.shared.mmkernel       --------------------------
	.section	.nv.shared.mmkernel,"aw",@nobits
	.sectionflags	@""
	.align	4
.nv.shared.mmkernel:
	.zero		1280


//--------------------- .nv.shared.reserved.0     --------------------------
	.section	.nv.shared.reserved.0,"aw",@nobits
	.weak		__nv_reservedSMEM_offset_0_alias
	.size		__nv_reservedSMEM_offset_0_alias, 0, 64
	.other		__nv_reservedSMEM_offset_0_alias,@"STO_CUDA_RESERVED_SHARED STV_DEFAULT"
__nv_reservedSMEM_offset_0_alias:
	.zero		0
	.zero		64


//--------------------- .nv.constant0.mmkernel    --------------------------
	.section	.nv.constant0.mmkernel,"a",@progbits
	.sectionflags	@""
	.align	4
.nv.constant0.mmkernel:
	.zero		944


//--------------------- SYMBOLS --------------------------

	.type		.nv.reservedSmem.offset0,@object
	.size		.nv.reservedSmem.offset0,0x4
	.type		.nv.reservedSmem.cap,@object
	.size		.nv.reservedSmem.cap,0x4
